//
// Generated by NVIDIA NVVM Compiler
//
// Compiler Build ID: CL-36424714
// Cuda compilation tools, release 13.0, V13.0.88
// Based on NVVM 20.0.0
//

.version 9.0
.target sm_100
.address_size 64

	// .globl	_Z12mandelKernelffffiiPiii

.visible .entry _Z12mandelKernelffffiiPiii(
	.param .f32 _Z12mandelKernelffffiiPiii_param_0,
	.param .f32 _Z12mandelKernelffffiiPiii_param_1,
	.param .f32 _Z12mandelKernelffffiiPiii_param_2,
	.param .f32 _Z12mandelKernelffffiiPiii_param_3,
	.param .u32 _Z12mandelKernelffffiiPiii_param_4,
	.param .u32 _Z12mandelKernelffffiiPiii_param_5,
	.param .u64 .ptr .align 1 _Z12mandelKernelffffiiPiii_param_6,
	.param .u32 _Z12mandelKernelffffiiPiii_param_7,
	.param .u32 _Z12mandelKernelffffiiPiii_param_8
)
{
	.reg .pred 	%p<5>;
	.reg .b32 	%r<20>;
	.reg .b32 	%f<20>;
	.reg .b64 	%rd<5>;

	ld.param.f32 	%f9, [_Z12mandelKernelffffiiPiii_param_0];
	ld.param.f32 	%f10, [_Z12mandelKernelffffiiPiii_param_1];
	ld.param.f32 	%f11, [_Z12mandelKernelffffiiPiii_param_2];
	ld.param.f32 	%f12, [_Z12mandelKernelffffiiPiii_param_3];
	ld.param.u32 	%r8, [_Z12mandelKernelffffiiPiii_param_4];
	ld.param.u64 	%rd2, [_Z12mandelKernelffffiiPiii_param_6];
	ld.param.u32 	%r6, [_Z12mandelKernelffffiiPiii_param_7];
	ld.param.u32 	%r7, [_Z12mandelKernelffffiiPiii_param_8];
	mov.u32 	%r9, %ctaid.x;
	mov.u32 	%r10, %ntid.x;
	mov.u32 	%r11, %tid.x;
	mad.lo.s32 	%r1, %r9, %r10, %r11;
	setp.ge.s32 	%p1, %r1, %r8;
	@%p1 bra 	$L__BB0_6;
	mov.u32 	%r13, %tid.y;
	mov.u32 	%r14, %ntid.y;
	mov.u32 	%r15, %ctaid.y;
	mad.lo.s32 	%r16, %r15, %r14, %r13;
	cvta.to.global.u64 	%rd1, %rd2;
	cvt.rn.f32.s32 	%f13, %r1;
	fma.rn.f32 	%f1, %f11, %f13, %f9;
	cvt.rn.f32.u32 	%f14, %r16;
	fma.rn.f32 	%f2, %f12, %f14, %f10;
	mad.lo.s32 	%r2, %r7, %r16, %r1;
	setp.lt.s32 	%p2, %r6, 1;
	mov.b32 	%r19, 0;
	@%p2 bra 	$L__BB0_5;
	mov.b32 	%r18, 0;
	mov.f32 	%f18, %f2;
	mov.f32 	%f19, %f1;
$L__BB0_3:
	mul.f32 	%f5, %f19, %f19;
	mul.f32 	%f6, %f18, %f18;
	add.f32 	%f15, %f5, %f6;
	setp.gt.f32 	%p3, %f15, 0f40800000;
	mov.u32 	%r19, %r18;
	@%p3 bra 	$L__BB0_5;
	sub.f32 	%f16, %f5, %f6;
	add.f32 	%f17, %f19, %f19;
	add.f32 	%f19, %f1, %f16;
	fma.rn.f32 	%f18, %f17, %f18, %f2;
	add.s32 	%r18, %r18, 1;
	setp.ne.s32 	%p4, %r18, %r6;
	mov.u32 	%r19, %r6;
	@%p4 bra 	$L__BB0_3;
$L__BB0_5:
	mul.wide.s32 	%rd3, %r2, 4;
	add.s64 	%rd4, %rd1, %rd3;
	st.global.u32 	[%rd4], %r19;
$L__BB0_6:
	ret;

}


// ===== COMPILED SASS (sm_100) =====

	.target	sm_100

	.elftype	@"ET_EXEC"


//--------------------- .note.nv.tkinfo           --------------------------
	.section	.note.nv.tkinfo,"",@"SHT_NOTE"
	.sectionflags	@"SHF_NOTE_NV_TKINFO"
	.tkinfo
        /*0018*/ 	.word	0x00000002
        /*0030*/ 	.string	""
        /*0030*/ 	.string	"ptxas"
        /*0030*/ 	.string	"Cuda compilation tools, release 13.0, V13.0.88"
        /*0030*/ 	.string	"Build cuda_13.0.r13.0/compiler.36424714_0"
        /*0030*/ 	.string	"-arch sm_100 -m 64 "



//--------------------- .note.nv.cuinfo           --------------------------
	.section	.note.nv.cuinfo,"",@"SHT_NOTE"
	.sectionflags	@"SHF_NOTE_NV_CUINFO"
        /*0018*/ 	.short	0x0002
        /*001a*/ 	.short	0x0064
        /*001c*/ 	.short	0x0082
	.zero		2


//--------------------- .nv.info                  --------------------------
	.section	.nv.info,"",@"SHT_CUDA_INFO"
	.align	4


	//----- nvinfo : EIATTR_REGCOUNT
	.align		4
        /*0000*/ 	.byte	0x04, 0x2f
        /*0002*/ 	.short	(.L_1 - .L_0)
	.align		4
.L_0:
        /*0004*/ 	.word	index@(_Z12mandelKernelffffiiPiii)
        /*0008*/ 	.word	0x00000010


	//----- nvinfo : EIATTR_FRAME_SIZE
	.align		4
.L_1:
        /*000c*/ 	.byte	0x04, 0x11
        /*000e*/ 	.short	(.L_3 - .L_2)
	.align		4
.L_2:
        /*0010*/ 	.word	index@(_Z12mandelKernelffffiiPiii)
        /*0014*/ 	.word	0x00000000


	//----- nvinfo : EIATTR_MIN_STACK_SIZE
	.align		4
.L_3:
        /*0018*/ 	.byte	0x04, 0x12
        /*001a*/ 	.short	(.L_5 - .L_4)
	.align		4
.L_4:
        /*001c*/ 	.word	index@(_Z12mandelKernelffffiiPiii)
        /*0020*/ 	.word	0x00000000
.L_5:


//--------------------- .nv.compat                --------------------------
	.section	.nv.compat,"",@"SHT_CUDA_COMPAT_INFO"
	.align	4
        /*0000*/ 	.byte	0x02, 0x09, 0x00, 0x00, 0x02, 0x02, 0x01, 0x00, 0x02, 0x05, 0x05, 0x00, 0x03, 0x07, 0x01, 0x01
        /*0010*/ 	.byte	0x02, 0x03, 0x00, 0x00, 0x02, 0x06, 0x01, 0x00, 0x04, 0x0b, 0x08, 0x00, 0x01, 0x00, 0x00, 0x00
        /*0020*/ 	.byte	0x00, 0x00, 0x00, 0x00


//--------------------- .nv.info._Z12mandelKernelffffiiPiii --------------------------
	.section	.nv.info._Z12mandelKernelffffiiPiii,"",@"SHT_CUDA_INFO"
	.sectionflags	@""
	.align	4


	//----- nvinfo : EIATTR_CUDA_API_VERSION
	.align		4
        /*0000*/ 	.byte	0x04, 0x37
        /*0002*/ 	.short	(.L_7 - .L_6)
.L_6:
        /*0004*/ 	.word	0x00000082


	//----- nvinfo : EIATTR_KPARAM_INFO
	.align		4
.L_7:
        /*0008*/ 	.byte	0x04, 0x17
        /*000a*/ 	.short	(.L_9 - .L_8)
.L_8:
        /*000c*/ 	.word	0x00000000
        /*0010*/ 	.short	0x0008
        /*0012*/ 	.short	0x0024
        /*0014*/ 	.byte	0x00, 0xf0, 0x11, 0x00


	//----- nvinfo : EIATTR_KPARAM_INFO
	.align		4
.L_9:
        /*0018*/ 	.byte	0x04, 0x17
        /*001a*/ 	.short	(.L_11 - .L_10)
.L_10:
        /*001c*/ 	.word	0x00000000
        /*0020*/ 	.short	0x0007
        /*0022*/ 	.short	0x0020
        /*0024*/ 	.byte	0x00, 0xf0, 0x11, 0x00


	//----- nvinfo : EIATTR_KPARAM_INFO
	.align		4
.L_11:
        /*0028*/ 	.byte	0x04, 0x17
        /*002a*/ 	.short	(.L_13 - .L_12)
.L_12:
        /*002c*/ 	.word	0x00000000
        /*0030*/ 	.short	0x0006
        /*0032*/ 	.short	0x0018
        /*0034*/ 	.byte	0x00, 0xf5, 0x21, 0x00


	//----- nvinfo : EIATTR_KPARAM_INFO
	.align		4
.L_13:
        /*0038*/ 	.byte	0x04, 0x17
        /*003a*/ 	.short	(.L_15 - .L_14)
.L_14:
        /*003c*/ 	.word	0x00000000
        /*0040*/ 	.short	0x0005
        /*0042*/ 	.short	0x0014
        /*0044*/ 	.byte	0x00, 0xf0, 0x11, 0x00


	//----- nvinfo : EIATTR_KPARAM_INFO
	.align		4
.L_15:
        /*0048*/ 	.byte	0x04, 0x17
        /*004a*/ 	.short	(.L_17 - .L_16)
.L_16:
        /*004c*/ 	.word	0x00000000
        /*0050*/ 	.short	0x0004
        /*0052*/ 	.short	0x0010
        /*0054*/ 	.byte	0x00, 0xf0, 0x11, 0x00


	//----- nvinfo : EIATTR_KPARAM_INFO
	.align		4
.L_17:
        /*0058*/ 	.byte	0x04, 0x17
        /*005a*/ 	.short	(.L_19 - .L_18)
.L_18:
        /*005c*/ 	.word	0x00000000
        /*0060*/ 	.short	0x0003
        /*0062*/ 	.short	0x000c
        /*0064*/ 	.byte	0x00, 0xf0, 0x11, 0x00


	//----- nvinfo : EIATTR_KPARAM_INFO
	.align		4
.L_19:
        /*0068*/ 	.byte	0x04, 0x17
        /*006a*/ 	.short	(.L_21 - .L_20)
.L_20:
        /*006c*/ 	.word	0x00000000
        /*0070*/ 	.short	0x0002
        /*0072*/ 	.short	0x0008
        /*0074*/ 	.byte	0x00, 0xf0, 0x11, 0x00


	//----- nvinfo : EIATTR_KPARAM_INFO
	.align		4
.L_21:
        /*0078*/ 	.byte	0x04, 0x17
        /*007a*/ 	.short	(.L_23 - .L_22)
.L_22:
        /*007c*/ 	.word	0x00000000
        /*0080*/ 	.short	0x0001
        /*0082*/ 	.short	0x0004
        /*0084*/ 	.byte	0x00, 0xf0, 0x11, 0x00


	//----- nvinfo : EIATTR_KPARAM_INFO
	.align		4
.L_23:
        /*0088*/ 	.byte	0x04, 0x17
        /*008a*/ 	.short	(.L_25 - .L_24)
.L_24:
        /*008c*/ 	.word	0x00000000
        /*0090*/ 	.short	0x0000
        /*0092*/ 	.short	0x0000
        /*0094*/ 	.byte	0x00, 0xf0, 0x11, 0x00


	//----- nvinfo : EIATTR_SPARSE_MMA_MASK
	.align		4
.L_25:
        /*0098*/ 	.byte	0x03, 0x50
        /*009a*/ 	.short	0x0000


	//----- nvinfo : EIATTR_MAXREG_COUNT
	.align		4
        /*009c*/ 	.byte	0x03, 0x1b
        /*009e*/ 	.short	0x00ff


	//----- nvinfo : EIATTR_MERCURY_ISA_VERSION
	.align		4
        /*00a0*/ 	.byte	0x03, 0x5f
        /*00a2*/ 	.short	0x0101


	//----- nvinfo : EIATTR_VRC_CTA_INIT_COUNT
	.align		4
        /*00a4*/ 	.byte	0x02, 0x4a
	.zero		1
	.zero		1


	//----- nvinfo : EIATTR_EXIT_INSTR_OFFSETS
	.align		4
        /*00a8*/ 	.byte	0x04, 0x1c
        /*00aa*/ 	.short	(.L_27 - .L_26)


	//   ....[0]....
.L_26:
        /*00ac*/ 	.word	0x00000070


	//   ....[1]....
        /*00b0*/ 	.word	0x000002f0


	//----- nvinfo : EIATTR_CRS_STACK_SIZE
	.align		4
.L_27:
        /*00b4*/ 	.byte	0x04, 0x1e
        /*00b6*/ 	.short	(.L_29 - .L_28)
.L_28:
        /*00b8*/ 	.word	0x00000000


	//----- nvinfo : EIATTR_CBANK_PARAM_SIZE
	.align		4
.L_29:
        /*00bc*/ 	.byte	0x03, 0x19
        /*00be*/ 	.short	0x0028


	//----- nvinfo : EIATTR_PARAM_CBANK
	.align		4
        /*00c0*/ 	.byte	0x04, 0x0a
        /*00c2*/ 	.short	(.L_31 - .L_30)
	.align		4
.L_30:
        /*00c4*/ 	.word	index@(.nv.constant0._Z12mandelKernelffffiiPiii)
        /*00c8*/ 	.short	0x0380
        /*00ca*/ 	.short	0x0028


	//----- nvinfo : EIATTR_SW_WAR
	.align		4
.L_31:
        /*00cc*/ 	.byte	0x04, 0x36
        /*00ce*/ 	.short	(.L_33 - .L_32)
.L_32:
        /*00d0*/ 	.word	0x00000008
.L_33:


//--------------------- .nv.callgraph             --------------------------
	.section	.nv.callgraph,"",@"SHT_CUDA_CALLGRAPH"
	.align	4
	.sectionentsize	8
	.align		4
        /*0000*/ 	.word	0x00000000
	.align		4
        /*0004*/ 	.word	0xffffffff
	.align		4
        /*0008*/ 	.word	0x00000000
	.align		4
        /*000c*/ 	.word	0xfffffffe
	.align		4
        /*0010*/ 	.word	0x00000000
	.align		4
        /*0014*/ 	.word	0xfffffffd
	.align		4
        /*0018*/ 	.word	0x00000000
	.align		4
        /*001c*/ 	.word	0xfffffffc


//--------------------- .text._Z12mandelKernelffffiiPiii --------------------------
	.section	.text._Z12mandelKernelffffiiPiii,"ax",@progbits
	.align	128
        .global         _Z12mandelKernelffffiiPiii
        .type           _Z12mandelKernelffffiiPiii,@function
        .size           _Z12mandelKernelffffiiPiii,(.L_x_4 - _Z12mandelKernelffffiiPiii)
        .other          _Z12mandelKernelffffiiPiii,@"STO_CUDA_ENTRY STV_DEFAULT"
_Z12mandelKernelffffiiPiii:
.text._Z12mandelKernelffffiiPiii:
[----:B------:R-:W-:Y:S01]  /*0000*/  LDC R1, c[0x0][0x37c] ;  /* 0x0000df00ff017b82 */ /* 0x000fe20000000800 */
[----:B------:R-:W0:Y:S07]  /*0010*/  S2R R3, SR_TID.X ;  /* 0x0000000000037919 */ /* 0x000e2e0000002100 */
[----:B------:R-:W0:Y:S01]  /*0020*/  S2UR UR4, SR_CTAID.X ;  /* 0x00000000000479c3 */ /* 0x000e220000002500 */
[----:B------:R-:W1:Y:S07]  /*0030*/  LDCU UR5, c[0x0][0x390] ;  /* 0x00007200ff0577ac */ /* 0x000e6e0008000800 */
[----:B------:R-:W0:Y:S02]  /*0040*/  LDC R0, c[0x0][0x360] ;  /* 0x0000d800ff007b82 */ /* 0x000e240000000800 */
[----:B0-----:R-:W-:-:S05]  /*0050*/  IMAD R0, R0, UR4, R3 ;  /* 0x0000000400007c24 */ /* 0x001fca000f8e0203 */
[----:B-1----:R-:W-:-:S13]  /*0060*/  ISETP.GE.AND P0, PT, R0, UR5, PT ;  /* 0x0000000500007c0c */ /* 0x002fda000bf06270 */
[----:B------:R-:W-:Y:S05]  /*0070*/  @P0 EXIT ;  /* 0x000000000000094d */ /* 0x000fea0003800000 */
[----:B------:R-:W0:Y:S01]  /*0080*/  S2R R3, SR_TID.Y ;  /* 0x0000000000037919 */ /* 0x000e220000002200 */
[----:B------:R-:W0:Y:S01]  /*0090*/  LDCU UR4, c[0x0][0x364] ;  /* 0x00006c80ff0477ac */ /* 0x000e220008000800 */
[----:B------:R-:W1:Y:S01]  /*00a0*/  LDC.64 R10, c[0x0][0x380] ;  /* 0x0000e000ff0a7b82 */ /* 0x000e620000000a00 */
[----:B------:R-:W-:Y:S01]  /*00b0*/  I2FP.F32.S32 R5, R0 ;  /* 0x0000000000057245 */ /* 0x000fe20000201400 */
[----:B------:R-:W0:Y:S01]  /*00c0*/  S2R R2, SR_CTAID.Y ;  /* 0x0000000000027919 */ /* 0x000e220000002600 */
[----:B------:R-:W2:Y:S05]  /*00d0*/  LDCU.64 UR6, c[0x0][0x3a0] ;  /* 0x00007400ff0677ac */ /* 0x000eaa0008000a00 */
[----:B------:R-:W1:Y:S01]  /*00e0*/  LDC.64 R8, c[0x0][0x388] ;  /* 0x0000e200ff087b82 */ /* 0x000e620000000a00 */
[----:B--2---:R-:W-:Y:S01]  /*00f0*/  UISETP.GE.AND UP0, UPT, UR6, 0x1, UPT ;  /* 0x000000010600788c */ /* 0x004fe2000bf06270 */
[----:B-1----:R-:W-:Y:S01]  /*0100*/  FFMA R5, R5, R8, R10 ;  /* 0x0000000805057223 */ /* 0x002fe2000000000a */
[----:B0-----:R-:W-:Y:S01]  /*0110*/  IMAD R3, R2, UR4, R3 ;  /* 0x0000000402037c24 */ /* 0x001fe2000f8e0203 */
[----:B------:R-:W0:Y:S03]  /*0120*/  LDCU.64 UR4, c[0x0][0x358] ;  /* 0x00006b00ff0477ac */ /* 0x000e260008000a00 */
[----:B------:R-:W-:Y:S01]  /*0130*/  IMAD R7, R3, UR7, R0 ;  /* 0x0000000703077c24 */ /* 0x000fe2000f8e0200 */
[----:B------:R-:W-:-:S05]  /*0140*/  I2FP.F32.U32 R2, R3 ;  /* 0x0000000300027245 */ /* 0x000fca0000201000 */
[----:B------:R-:W-:Y:S01]  /*0150*/  FFMA R2, R2, R9, R11 ;  /* 0x0000000902027223 */ /* 0x000fe2000000000b */
[----:B------:R-:W-:Y:S01]  /*0160*/  HFMA2 R9, -RZ, RZ, 0, 0 ;  /* 0x00000000ff097431 */ /* 0x000fe200000001ff */
[----:B------:R-:W-:Y:S06]  /*0170*/  BRA.U !UP0, `(.L_x_0) ;  /* 0x0000000108507547 */ /* 0x000fec000b800000 */
[----:B------:R-:W-:Y:S01]  /*0180*/  BSSY.RECONVERGENT B0, `(.L_x_0) ;  /* 0x0000013000007945 */ /* 0x000fe20003800200 */
[----:B------:R-:W-:Y:S01]  /*0190*/  MOV R9, RZ ;  /* 0x000000ff00097202 */ /* 0x000fe20000000f00 */
[----:B------:R-:W1:Y:S01]  /*01a0*/  LDCU UR6, c[0x0][0x3a0] ;  /* 0x00007400ff0677ac */ /* 0x000e620008000800 */
[----:B------:R-:W-:Y:S02]  /*01b0*/  MOV R3, R2 ;  /* 0x0000000200037202 */ /* 0x000fe40000000f00 */
[----:B------:R-:W-:Y:S01]  /*01c0*/  MOV R0, R5 ;  /* 0x0000000500007202 */ /* 0x000fe20000000f00 */
[----:B------:R-:W2:Y:S06]  /*01d0*/  LDCU UR7, c[0x0][0x3a0] ;  /* 0x00007400ff0777ac */ /* 0x000eac0008000800 */
.L_x_2:
[----:B------:R-:W-:Y:S01]  /*01e0*/  FMUL R4, R0, R0 ;  /* 0x0000000000047220 */ /* 0x000fe20000400000 */
[----:B------:R-:W-:-:S04]  /*01f0*/  FMUL R13, R3, R3 ;  /* 0x00000003030d7220 */ /* 0x000fc80000400000 */
[----:B------:R-:W-:-:S05]  /*0200*/  FADD R6, R4, R13 ;  /* 0x0000000d04067221 */ /* 0x000fca0000000000 */
[----:B------:R-:W-:-:S13]  /*0210*/  FSETP.GT.AND P0, PT, R6, 4, PT ;  /* 0x408000000600780b */ /* 0x000fda0003f04000 */
[----:B------:R-:W-:Y:S05]  /*0220*/  @P0 BRA `(.L_x_1) ;  /* 0x0000000000200947 */ /* 0x000fea0003800000 */
[----:B------:R-:W-:Y:S01]  /*0230*/  IADD3 R9, PT, PT, R9, 0x1, RZ ;  /* 0x0000000109097810 */ /* 0x000fe20007ffe0ff */
[----:B------:R-:W-:Y:S01]  /*0240*/  FADD R11, R0, R0 ;  /* 0x00000000000b7221 */ /* 0x000fe20000000000 */
[----:B------:R-:W-:Y:S02]  /*0250*/  FADD R0, R4, -R13 ;  /* 0x8000000d04007221 */ /* 0x000fe40000000000 */
[----:B--2---:R-:W-:Y:S01]  /*0260*/  ISETP.NE.AND P0, PT, R9, UR7, PT ;  /* 0x0000000709007c0c */ /* 0x004fe2000bf05270 */
[----:B------:R-:W-:Y:S01]  /*0270*/  FFMA R3, R11, R3, R2 ;  /* 0x000000030b037223 */ /* 0x000fe20000000002 */
[----:B------:R-:W-:-:S11]  /*0280*/  FADD R0, R5, R0 ;  /* 0x0000000005007221 */ /* 0x000fd60000000000 */
[----:B------:R-:W-:Y:S05]  /*0290*/  @P0 BRA `(.L_x_2) ;  /* 0xfffffffc00d00947 */ /* 0x000fea000383ffff */
[----:B-1----:R-:W-:-:S07]  /*02a0*/  MOV R9, UR6 ;  /* 0x0000000600097c02 */ /* 0x002fce0008000f00 */
.L_x_1:
[----:B012---:R-:W-:Y:S05]  /*02b0*/  BSYNC.RECONVERGENT B0 ;  /* 0x0000000000007941 */ /* 0x007fea0003800200 */
.L_x_0:
[----:B------:R-:W1:Y:S02]  /*02c0*/  LDC.64 R2, c[0x0][0x398] ;  /* 0x0000e600ff027b82 */ /* 0x000e640000000a00 */
[----:B-1----:R-:W-:-:S05]  /*02d0*/  IMAD.WIDE R2, R7, 0x4, R2 ;  /* 0x0000000407027825 */ /* 0x002fca00078e0202 */
[----:B0-----:R-:W-:Y:S01]  /*02e0*/  STG.E desc[UR4][R2.64], R9 ;  /* 0x0000000902007986 */ /* 0x001fe2000c101904 */
[----:B------:R-:W-:Y:S05]  /*02f0*/  EXIT ;  /* 0x000000000000794d */ /* 0x000fea0003800000 */
.L_x_3:
[----:B------:R-:W-:-:S00]  /*0300*/  BRA `(.L_x_3) ;  /* 0xfffffffc00fc7947 */ /* 0x000fc0000383ffff */
[----:B------:R-:W-:-:S00]  /*0310*/  NOP ;  /* 0x0000000000007918 */ /* 0x000fc00000000000 */
        /* <DEDUP_REMOVED lines=14> */
.L_x_4:


//--------------------- .nv.shared.reserved.0     --------------------------
	.section	.nv.shared.reserved.0,"aw",@nobits
	.weak		__nv_reservedSMEM_offset_0_alias
	.size		__nv_reservedSMEM_offset_0_alias, 0, 64
	.other		__nv_reservedSMEM_offset_0_alias,@"STO_CUDA_RESERVED_SHARED STV_DEFAULT"
__nv_reservedSMEM_offset_0_alias:
	.zero		0
	.zero		64


//--------------------- .nv.constant0._Z12mandelKernelffffiiPiii --------------------------
	.section	.nv.constant0._Z12mandelKernelffffiiPiii,"a",@progbits
	.sectionflags	@""
	.align	4
.nv.constant0._Z12mandelKernelffffiiPiii:
	.zero		936


//--------------------- SYMBOLS --------------------------

	.type		.nv.reservedSmem.offset0,@object
	.size		.nv.reservedSmem.offset0,0x4
